//
// Generated by NVIDIA NVVM Compiler
//
// Compiler Build ID: CL-36424714
// Cuda compilation tools, release 13.0, V13.0.88
// Based on NVVM 20.0.0
//

.version 9.0
.target sm_100
.address_size 64

	// .globl	_Z8addValuePiS_

.visible .entry _Z8addValuePiS_(
	.param .u64 .ptr .align 1 _Z8addValuePiS__param_0,
	.param .u64 .ptr .align 1 _Z8addValuePiS__param_1
)
{
	.reg .pred 	%p<5>;
	.reg .b32 	%r<16>;
	.reg .b64 	%rd<13>;

	ld.param.u64 	%rd4, [_Z8addValuePiS__param_0];
	ld.param.u64 	%rd3, [_Z8addValuePiS__param_1];
	cvta.to.global.u64 	%rd1, %rd4;
	mov.u32 	%r1, %tid.x;
	mov.u32 	%r15, %ntid.x;
	setp.lt.u32 	%p1, %r15, 2;
	@%p1 bra 	$L__BB0_5;
	mov.u32 	%r6, %ctaid.x;
	shl.b32 	%r7, %r6, 3;
	add.s32 	%r3, %r7, %r1;
	mul.wide.u32 	%rd5, %r3, 4;
	add.s64 	%rd2, %rd1, %rd5;
$L__BB0_2:
	shr.u32 	%r5, %r15, 1;
	setp.ge.u32 	%p2, %r1, %r5;
	@%p2 bra 	$L__BB0_4;
	add.s32 	%r8, %r5, %r3;
	mul.wide.u32 	%rd6, %r8, 4;
	add.s64 	%rd7, %rd1, %rd6;
	ld.global.u32 	%r9, [%rd7];
	ld.global.u32 	%r10, [%rd2];
	add.s32 	%r11, %r10, %r9;
	st.global.u32 	[%rd2], %r11;
$L__BB0_4:
	bar.sync 	0;
	setp.gt.u32 	%p3, %r15, 3;
	mov.u32 	%r15, %r5;
	@%p3 bra 	$L__BB0_2;
$L__BB0_5:
	setp.ne.s32 	%p4, %r1, 0;
	@%p4 bra 	$L__BB0_7;
	mov.u32 	%r12, %ctaid.x;
	shl.b32 	%r13, %r12, 3;
	mul.wide.u32 	%rd8, %r13, 4;
	add.s64 	%rd9, %rd1, %rd8;
	ld.global.u32 	%r14, [%rd9];
	cvta.to.global.u64 	%rd10, %rd3;
	mul.wide.u32 	%rd11, %r12, 4;
	add.s64 	%rd12, %rd10, %rd11;
	st.global.u32 	[%rd12], %r14;
$L__BB0_7:
	ret;

}


// ===== COMPILED SASS (sm_100) =====

	.target	sm_100

	.elftype	@"ET_EXEC"


//--------------------- .note.nv.tkinfo           --------------------------
	.section	.note.nv.tkinfo,"",@"SHT_NOTE"
	.sectionflags	@"SHF_NOTE_NV_TKINFO"
	.tkinfo
        /*0018*/ 	.word	0x00000002
        /*0030*/ 	.string	""
        /*0030*/ 	.string	"ptxas"
        /*0030*/ 	.string	"Cuda compilation tools, release 13.0, V13.0.88"
        /*0030*/ 	.string	"Build cuda_13.0.r13.0/compiler.36424714_0"
        /*0030*/ 	.string	"-arch sm_100 -m 64 "



//--------------------- .note.nv.cuinfo           --------------------------
	.section	.note.nv.cuinfo,"",@"SHT_NOTE"
	.sectionflags	@"SHF_NOTE_NV_CUINFO"
        /*0018*/ 	.short	0x0002
        /*001a*/ 	.short	0x0064
        /*001c*/ 	.short	0x0082
	.zero		2


//--------------------- .nv.info                  --------------------------
	.section	.nv.info,"",@"SHT_CUDA_INFO"
	.align	4


	//----- nvinfo : EIATTR_REGCOUNT
	.align		4
        /*0000*/ 	.byte	0x04, 0x2f
        /*0002*/ 	.short	(.L_1 - .L_0)
	.align		4
.L_0:
        /*0004*/ 	.word	index@(_Z8addValuePiS_)
        /*0008*/ 	.word	0x0000000e


	//----- nvinfo : EIATTR_FRAME_SIZE
	.align		4
.L_1:
        /*000c*/ 	.byte	0x04, 0x11
        /*000e*/ 	.short	(.L_3 - .L_2)
	.align		4
.L_2:
        /*0010*/ 	.word	index@(_Z8addValuePiS_)
        /*0014*/ 	.word	0x00000000


	//----- nvinfo : EIATTR_MIN_STACK_SIZE
	.align		4
.L_3:
        /*0018*/ 	.byte	0x04, 0x12
        /*001a*/ 	.short	(.L_5 - .L_4)
	.align		4
.L_4:
        /*001c*/ 	.word	index@(_Z8addValuePiS_)
        /*0020*/ 	.word	0x00000000
.L_5:


//--------------------- .nv.compat                --------------------------
	.section	.nv.compat,"",@"SHT_CUDA_COMPAT_INFO"
	.align	4
        /*0000*/ 	.byte	0x02, 0x09, 0x00, 0x00, 0x02, 0x02, 0x01, 0x00, 0x02, 0x05, 0x05, 0x00, 0x03, 0x07, 0x01, 0x01
        /*0010*/ 	.byte	0x02, 0x03, 0x00, 0x00, 0x02, 0x06, 0x01, 0x00, 0x04, 0x0b, 0x08, 0x00, 0x09, 0x00, 0x00, 0x00
        /*0020*/ 	.byte	0x00, 0x00, 0x00, 0x00


//--------------------- .nv.info._Z8addValuePiS_  --------------------------
	.section	.nv.info._Z8addValuePiS_,"",@"SHT_CUDA_INFO"
	.sectionflags	@""
	.align	4


	//----- nvinfo : EIATTR_CUDA_API_VERSION
	.align		4
        /*0000*/ 	.byte	0x04, 0x37
        /*0002*/ 	.short	(.L_7 - .L_6)
.L_6:
        /*0004*/ 	.word	0x00000082


	//----- nvinfo : EIATTR_KPARAM_INFO
	.align		4
.L_7:
        /*0008*/ 	.byte	0x04, 0x17
        /*000a*/ 	.short	(.L_9 - .L_8)
.L_8:
        /*000c*/ 	.word	0x00000000
        /*0010*/ 	.short	0x0001
        /*0012*/ 	.short	0x0008
        /*0014*/ 	.byte	0x00, 0xf5, 0x21, 0x00


	//----- nvinfo : EIATTR_KPARAM_INFO
	.align		4
.L_9:
        /*0018*/ 	.byte	0x04, 0x17
        /*001a*/ 	.short	(.L_11 - .L_10)
.L_10:
        /*001c*/ 	.word	0x00000000
        /*0020*/ 	.short	0x0000
        /*0022*/ 	.short	0x0000
        /*0024*/ 	.byte	0x00, 0xf5, 0x21, 0x00


	//----- nvinfo : EIATTR_SPARSE_MMA_MASK
	.align		4
.L_11:
        /*0028*/ 	.byte	0x03, 0x50
        /*002a*/ 	.short	0x0000


	//----- nvinfo : EIATTR_MAXREG_COUNT
	.align		4
        /*002c*/ 	.byte	0x03, 0x1b
        /*002e*/ 	.short	0x00ff


	//----- nvinfo : EIATTR_NUM_BARRIERS
	.align		4
        /*0030*/ 	.byte	0x02, 0x4c
        /*0032*/ 	.byte	0x01
	.zero		1


	//----- nvinfo : EIATTR_MERCURY_ISA_VERSION
	.align		4
        /*0034*/ 	.byte	0x03, 0x5f
        /*0036*/ 	.short	0x0101


	//----- nvinfo : EIATTR_VRC_CTA_INIT_COUNT
	.align		4
        /*0038*/ 	.byte	0x02, 0x4a
	.zero		1
	.zero		1


	//----- nvinfo : EIATTR_EXIT_INSTR_OFFSETS
	.align		4
        /*003c*/ 	.byte	0x04, 0x1c
        /*003e*/ 	.short	(.L_13 - .L_12)


	//   ....[0]....
.L_12:
        /*0040*/ 	.word	0x000001b0


	//   ....[1]....
        /*0044*/ 	.word	0x00000240


	//----- nvinfo : EIATTR_CRS_STACK_SIZE
	.align		4
.L_13:
        /*0048*/ 	.byte	0x04, 0x1e
        /*004a*/ 	.short	(.L_15 - .L_14)
.L_14:
        /*004c*/ 	.word	0x00000000


	//----- nvinfo : EIATTR_CBANK_PARAM_SIZE
	.align		4
.L_15:
        /*0050*/ 	.byte	0x03, 0x19
        /*0052*/ 	.short	0x0010


	//----- nvinfo : EIATTR_PARAM_CBANK
	.align		4
        /*0054*/ 	.byte	0x04, 0x0a
        /*0056*/ 	.short	(.L_17 - .L_16)
	.align		4
.L_16:
        /*0058*/ 	.word	index@(.nv.constant0._Z8addValuePiS_)
        /*005c*/ 	.short	0x0380
        /*005e*/ 	.short	0x0010


	//----- nvinfo : EIATTR_SW_WAR
	.align		4
.L_17:
        /*0060*/ 	.byte	0x04, 0x36
        /*0062*/ 	.short	(.L_19 - .L_18)
.L_18:
        /*0064*/ 	.word	0x00000008
.L_19:


//--------------------- .nv.callgraph             --------------------------
	.section	.nv.callgraph,"",@"SHT_CUDA_CALLGRAPH"
	.align	4
	.sectionentsize	8
	.align		4
        /*0000*/ 	.word	0x00000000
	.align		4
        /*0004*/ 	.word	0xffffffff
	.align		4
        /*0008*/ 	.word	0x00000000
	.align		4
        /*000c*/ 	.word	0xfffffffe
	.align		4
        /*0010*/ 	.word	0x00000000
	.align		4
        /*0014*/ 	.word	0xfffffffd
	.align		4
        /*0018*/ 	.word	0x00000000
	.align		4
        /*001c*/ 	.word	0xfffffffc


//--------------------- .text._Z8addValuePiS_     --------------------------
	.section	.text._Z8addValuePiS_,"ax",@progbits
	.align	128
        .global         _Z8addValuePiS_
        .type           _Z8addValuePiS_,@function
        .size           _Z8addValuePiS_,(.L_x_5 - _Z8addValuePiS_)
        .other          _Z8addValuePiS_,@"STO_CUDA_ENTRY STV_DEFAULT"
_Z8addValuePiS_:
.text._Z8addValuePiS_:
[----:B------:R-:W-:Y:S01]  /*0000*/  LDC R1, c[0x0][0x37c] ;  /* 0x0000df00ff017b82 */ /* 0x000fe20000000800 */
[----:B------:R-:W0:Y:S01]  /*0010*/  LDCU UR4, c[0x0][0x360] ;  /* 0x00006c00ff0477ac */ /* 0x000e220008000800 */
[----:B------:R-:W1:Y:S01]  /*0020*/  S2R R0, SR_TID.X ;  /* 0x0000000000007919 */ /* 0x000e620000002100 */
[----:B------:R-:W2:Y:S01]  /*0030*/  LDCU.64 UR6, c[0x0][0x358] ;  /* 0x00006b00ff0677ac */ /* 0x000ea20008000a00 */
[----:B0-----:R-:W-:-:S09]  /*0040*/  UISETP.GE.U32.AND UP0, UPT, UR4, 0x2, UPT ;  /* 0x000000020400788c */ /* 0x001fd2000bf06070 */
[----:B--2---:R-:W-:Y:S05]  /*0050*/  BRA.U !UP0, `(.L_x_0) ;  /* 0x0000000108507547 */ /* 0x004fea000b800000 */
[----:B------:R-:W1:Y:S01]  /*0060*/  S2R R9, SR_CTAID.X ;  /* 0x0000000000097919 */ /* 0x000e620000002500 */
[----:B------:R-:W0:Y:S08]  /*0070*/  LDC.64 R2, c[0x0][0x380] ;  /* 0x0000e000ff027b82 */ /* 0x000e300000000a00 */
[----:B------:R-:W2:Y:S01]  /*0080*/  LDC.64 R6, c[0x0][0x380] ;  /* 0x0000e000ff067b82 */ /* 0x000ea20000000a00 */
[----:B-1----:R-:W-:-:S05]  /*0090*/  LEA R9, R9, R0, 0x3 ;  /* 0x0000000009097211 */ /* 0x002fca00078e18ff */
[----:B0-----:R-:W-:-:S07]  /*00a0*/  IMAD.WIDE.U32 R2, R9, 0x4, R2 ;  /* 0x0000000409027825 */ /* 0x001fce00078e0002 */
.L_x_3:
[----:B------:R-:W-:Y:S01]  /*00b0*/  USHF.R.U32.HI UR5, URZ, 0x1, UR4 ;  /* 0x00000001ff057899 */ /* 0x000fe20008011604 */
[----:B------:R-:W-:Y:S05]  /*00c0*/  BSSY.RECONVERGENT B0, `(.L_x_1) ;  /* 0x0000009000007945 */ /* 0x000fea0003800200 */
[----:B------:R-:W-:-:S13]  /*00d0*/  ISETP.GE.U32.AND P0, PT, R0, UR5, PT ;  /* 0x0000000500007c0c */ /* 0x000fda000bf06070 */
[----:B0-----:R-:W-:Y:S05]  /*00e0*/  @P0 BRA `(.L_x_2) ;  /* 0x0000000000180947 */ /* 0x001fea0003800000 */
[----:B------:R-:W-:Y:S01]  /*00f0*/  IADD3 R5, PT, PT, R9, UR5, RZ ;  /* 0x0000000509057c10 */ /* 0x000fe2000fffe0ff */
[----:B------:R-:W3:Y:S04]  /*0100*/  LDG.E R11, desc[UR6][R2.64] ;  /* 0x00000006020b7981 */ /* 0x000ee8000c1e1900 */
[----:B--2---:R-:W-:-:S06]  /*0110*/  IMAD.WIDE.U32 R4, R5, 0x4, R6 ;  /* 0x0000000405047825 */ /* 0x004fcc00078e0006 */
[----:B------:R-:W3:Y:S02]  /*0120*/  LDG.E R4, desc[UR6][R4.64] ;  /* 0x0000000604047981 */ /* 0x000ee4000c1e1900 */
[----:B---3--:R-:W-:-:S05]  /*0130*/  IADD3 R11, PT, PT, R4, R11, RZ ;  /* 0x0000000b040b7210 */ /* 0x008fca0007ffe0ff */
[----:B------:R0:W-:Y:S02]  /*0140*/  STG.E desc[UR6][R2.64], R11 ;  /* 0x0000000b02007986 */ /* 0x0001e4000c101906 */
.L_x_2:
[----:B------:R-:W-:Y:S05]  /*0150*/  BSYNC.RECONVERGENT B0 ;  /* 0x0000000000007941 */ /* 0x000fea0003800200 */
.L_x_1:
[----:B------:R-:W-:Y:S01]  /*0160*/  BAR.SYNC.DEFER_BLOCKING 0x0 ;  /* 0x0000000000007b1d */ /* 0x000fe20000010000 */
[----:B------:R-:W-:-:S05]  /*0170*/  UISETP.GT.U32.AND UP0, UPT, UR4, 0x3, UPT ;  /* 0x000000030400788c */ /* 0x000fca000bf04070 */
[----:B------:R-:W-:-:S04]  /*0180*/  UMOV UR4, UR5 ;  /* 0x0000000500047c82 */ /* 0x000fc80008000000 */
[----:B------:R-:W-:Y:S05]  /*0190*/  BRA.U UP0, `(.L_x_3) ;  /* 0xfffffffd00c47547 */ /* 0x000fea000b83ffff */
.L_x_0:
[----:B-1----:R-:W-:-:S13]  /*01a0*/  ISETP.NE.AND P0, PT, R0, RZ, PT ;  /* 0x000000ff0000720c */ /* 0x002fda0003f05270 */
[----:B------:R-:W-:Y:S05]  /*01b0*/  @P0 EXIT ;  /* 0x000000000000094d */ /* 0x000fea0003800000 */
[----:B--2---:R-:W1:Y:S01]  /*01c0*/  S2R R7, SR_CTAID.X ;  /* 0x0000000000077919 */ /* 0x004e620000002500 */
[----:B0-----:R-:W0:Y:S01]  /*01d0*/  LDC.64 R2, c[0x0][0x380] ;  /* 0x0000e000ff027b82 */ /* 0x001e220000000a00 */
[----:B-1----:R-:W-:-:S05]  /*01e0*/  SHF.L.U32 R5, R7, 0x3, RZ ;  /* 0x0000000307057819 */ /* 0x002fca00000006ff */
[----:B0-----:R-:W-:Y:S02]  /*01f0*/  IMAD.WIDE.U32 R2, R5, 0x4, R2 ;  /* 0x0000000405027825 */ /* 0x001fe400078e0002 */
[----:B------:R-:W0:Y:S04]  /*0200*/  LDC.64 R4, c[0x0][0x388] ;  /* 0x0000e200ff047b82 */ /* 0x000e280000000a00 */
[----:B------:R-:W2:Y:S01]  /*0210*/  LDG.E R3, desc[UR6][R2.64] ;  /* 0x0000000602037981 */ /* 0x000ea2000c1e1900 */
[----:B0-----:R-:W-:-:S05]  /*0220*/  IMAD.WIDE.U32 R4, R7, 0x4, R4 ;  /* 0x0000000407047825 */ /* 0x001fca00078e0004 */
[----:B--2---:R-:W-:Y:S01]  /*0230*/  STG.E desc[UR6][R4.64], R3 ;  /* 0x0000000304007986 */ /* 0x004fe2000c101906 */
[----:B------:R-:W-:Y:S05]  /*0240*/  EXIT ;  /* 0x000000000000794d */ /* 0x000fea0003800000 */
.L_x_4:
[----:B------:R-:W-:-:S00]  /*0250*/  BRA `(.L_x_4) ;  /* 0xfffffffc00fc7947 */ /* 0x000fc0000383ffff */
[----:B------:R-:W-:-:S00]  /*0260*/  NOP ;  /* 0x0000000000007918 */ /* 0x000fc00000000000 */
        /* <DEDUP_REMOVED lines=9> */
.L_x_5:


//--------------------- .nv.shared.reserved.0     --------------------------
	.section	.nv.shared.reserved.0,"aw",@nobits
	.weak		__nv_reservedSMEM_offset_0_alias
	.size		__nv_reservedSMEM_offset_0_alias, 0, 64
	.other		__nv_reservedSMEM_offset_0_alias,@"STO_CUDA_RESERVED_SHARED STV_DEFAULT"
__nv_reservedSMEM_offset_0_alias:
	.zero		0
	.zero		64


//--------------------- .nv.constant0._Z8addValuePiS_ --------------------------
	.section	.nv.constant0._Z8addValuePiS_,"a",@progbits
	.sectionflags	@""
	.align	4
.nv.constant0._Z8addValuePiS_:
	.zero		912


//--------------------- SYMBOLS --------------------------

	.type		.nv.reservedSmem.offset0,@object
	.size		.nv.reservedSmem.offset0,0x4
